	.headerflags	@"EF_CUDA_TEXMODE_UNIFIED EF_CUDA_64BIT_ADDRESS EF_CUDA_ACCELERATORS EF_CUDA_SM90 EF_CUDA_VIRTUAL_SM(EF_CUDA_SM90)"
	.elftype	@"ET_EXEC"


//--------------------- .nv.info                  --------------------------
	.section	.nv.info,"",@"SHT_CUDA_INFO"
	.align	4


	//----- nvinfo : EIATTR_REGCOUNT
	.align		4
        /*0000*/ 	.byte	0x04, 0x2f
        /*0002*/ 	.short	(.L_3 - .L_2)
	.align		4
.L_2:
        /*0004*/ 	.word	index@(triton_poi_fused__native_batch_norm_legit_no_training_leaky_relu_15)
        /*0008*/ 	.word	0x00000010


	//----- nvinfo : EIATTR_MIN_STACK_SIZE
	.align		4
.L_3:
        /*000c*/ 	.byte	0x04, 0x12
        /*000e*/ 	.short	(.L_5 - .L_4)
	.align		4
.L_4:
        /*0010*/ 	.word	index@(triton_poi_fused__native_batch_norm_legit_no_training_leaky_relu_15)
        /*0014*/ 	.word	0x00000000


	//----- nvinfo : EIATTR_FRAME_SIZE
	.align		4
.L_5:
        /*0018*/ 	.byte	0x04, 0x11
        /*001a*/ 	.short	(.L_7 - .L_6)
	.align		4
.L_6:
        /*001c*/ 	.word	index@(triton_poi_fused__native_batch_norm_legit_no_training_leaky_relu_15)
        /*0020*/ 	.word	0x00000000


	//----- nvinfo : EIATTR_MIN_STACK_SIZE
	.align		4
.L_7:
        /*0024*/ 	.byte	0x04, 0x12
        /*0026*/ 	.short	(.L_9 - .L_8)
	.align		4
.L_8:
        /*0028*/ 	.word	index@(triton_poi_fused__native_batch_norm_legit_no_training_leaky_relu_15)
        /*002c*/ 	.word	0x00000000
.L_9:


//--------------------- .nv.info.triton_poi_fused__native_batch_norm_legit_no_training_leaky_relu_15 --------------------------
	.section	.nv.info.triton_poi_fused__native_batch_norm_legit_no_training_leaky_relu_15,"",@"SHT_CUDA_INFO"
	.sectionflags	@""
	.align	4


	//----- nvinfo : EIATTR_CUDA_API_VERSION
	.align		4
        /*0000*/ 	.byte	0x04, 0x37
        /*0002*/ 	.short	(.L_11 - .L_10)
.L_10:
        /*0004*/ 	.word	0x0000007c


	//----- nvinfo : EIATTR_KPARAM_INFO
	.align		4
.L_11:
        /*0008*/ 	.byte	0x04, 0x17
        /*000a*/ 	.short	(.L_13 - .L_12)
.L_12:
        /*000c*/ 	.word	0x00000000
        /*0010*/ 	.short	0x0006
        /*0012*/ 	.short	0x0030
        /*0014*/ 	.byte	0x00, 0xf0, 0x11, 0x00


	//----- nvinfo : EIATTR_KPARAM_INFO
	.align		4
.L_13:
        /*0018*/ 	.byte	0x04, 0x17
        /*001a*/ 	.short	(.L_15 - .L_14)
.L_14:
        /*001c*/ 	.word	0x00000000
        /*0020*/ 	.short	0x0005
        /*0022*/ 	.short	0x0028
        /*0024*/ 	.byte	0x00, 0xf4, 0x21, 0x00


	//----- nvinfo : EIATTR_KPARAM_INFO
	.align		4
.L_15:
        /*0028*/ 	.byte	0x04, 0x17
        /*002a*/ 	.short	(.L_17 - .L_16)
.L_16:
        /*002c*/ 	.word	0x00000000
        /*0030*/ 	.short	0x0004
        /*0032*/ 	.short	0x0020
        /*0034*/ 	.byte	0x00, 0xf4, 0x21, 0x00


	//----- nvinfo : EIATTR_KPARAM_INFO
	.align		4
.L_17:
        /*0038*/ 	.byte	0x04, 0x17
        /*003a*/ 	.short	(.L_19 - .L_18)
.L_18:
        /*003c*/ 	.word	0x00000000
        /*0040*/ 	.short	0x0003
        /*0042*/ 	.short	0x0018
        /*0044*/ 	.byte	0x00, 0xf4, 0x21, 0x00


	//----- nvinfo : EIATTR_KPARAM_INFO
	.align		4
.L_19:
        /*0048*/ 	.byte	0x04, 0x17
        /*004a*/ 	.short	(.L_21 - .L_20)
.L_20:
        /*004c*/ 	.word	0x00000000
        /*0050*/ 	.short	0x0002
        /*0052*/ 	.short	0x0010
        /*0054*/ 	.byte	0x00, 0xf4, 0x21, 0x00


	//----- nvinfo : EIATTR_KPARAM_INFO
	.align		4
.L_21:
        /*0058*/ 	.byte	0x04, 0x17
        /*005a*/ 	.short	(.L_23 - .L_22)
.L_22:
        /*005c*/ 	.word	0x00000000
        /*0060*/ 	.short	0x0001
        /*0062*/ 	.short	0x0008
        /*0064*/ 	.byte	0x00, 0xf4, 0x21, 0x00


	//----- nvinfo : EIATTR_KPARAM_INFO
	.align		4
.L_23:
        /*0068*/ 	.byte	0x04, 0x17
        /*006a*/ 	.short	(.L_25 - .L_24)
.L_24:
        /*006c*/ 	.word	0x00000000
        /*0070*/ 	.short	0x0000
        /*0072*/ 	.short	0x0000
        /*0074*/ 	.byte	0x00, 0xf4, 0x21, 0x00


	//----- nvinfo : EIATTR_SPARSE_MMA_MASK
	.align		4
.L_25:
        /*0078*/ 	.byte	0x03, 0x50
        /*007a*/ 	.short	0x0000


	//----- nvinfo : EIATTR_MAXREG_COUNT
	.align		4
        /*007c*/ 	.byte	0x03, 0x1b
        /*007e*/ 	.short	0x00ff


	//----- nvinfo : EIATTR_EXIT_INSTR_OFFSETS
	.align		4
        /*0080*/ 	.byte	0x04, 0x1c
        /*0082*/ 	.short	(.L_27 - .L_26)


	//   ....[0]....
.L_26:
        /*0084*/ 	.word	0x000003c0


	//----- nvinfo : EIATTR_REQNTID
	.align		4
.L_27:
        /*0088*/ 	.byte	0x04, 0x10
        /*008a*/ 	.short	(.L_29 - .L_28)
.L_28:
        /*008c*/ 	.word	0x00000100
        /*0090*/ 	.word	0x00000001
        /*0094*/ 	.word	0x00000001


	//----- nvinfo : EIATTR_CBANK_PARAM_SIZE
	.align		4
.L_29:
        /*0098*/ 	.byte	0x03, 0x19
        /*009a*/ 	.short	0x0034


	//----- nvinfo : EIATTR_PARAM_CBANK
	.align		4
        /*009c*/ 	.byte	0x04, 0x0a
        /*009e*/ 	.short	(.L_31 - .L_30)
	.align		4
.L_30:
        /*00a0*/ 	.word	index@(.nv.constant0.triton_poi_fused__native_batch_norm_legit_no_training_leaky_relu_15)
        /*00a4*/ 	.short	0x0210
        /*00a6*/ 	.short	0x0034


	//----- nvinfo : EIATTR_SW_WAR
	.align		4
.L_31:
        /*00a8*/ 	.byte	0x04, 0x36
        /*00aa*/ 	.short	(.L_33 - .L_32)
.L_32:
        /*00ac*/ 	.word	0x00000008
.L_33:


//--------------------- .nv.callgraph             --------------------------
	.section	.nv.callgraph,"",@"SHT_CUDA_CALLGRAPH"
	.align	4
	.sectionentsize	8
	.align		4
        /*0000*/ 	.word	0x00000000
	.align		4
        /*0004*/ 	.word	0xffffffff
	.align		4
        /*0008*/ 	.word	0x00000000
	.align		4
        /*000c*/ 	.word	0xfffffffe
	.align		4
        /*0010*/ 	.word	0x00000000
	.align		4
        /*0014*/ 	.word	0xfffffffd
	.align		4
        /*0018*/ 	.word	0x00000000
	.align		4
        /*001c*/ 	.word	0xfffffffc


//--------------------- .nv.constant4             --------------------------
	.section	.nv.constant4,"a",@progbits
	.align	8
	.align		8
.nv.constant4:
        /*0000*/ 	.dword	_$_str
	.align		8
        /*0008*/ 	.dword	_$_str_$_2


//--------------------- .text.triton_poi_fused__native_batch_norm_legit_no_training_leaky_relu_15 --------------------------
	.section	.text.triton_poi_fused__native_batch_norm_legit_no_training_leaky_relu_15,"ax",@progbits
	.align	128
        .global         triton_poi_fused__native_batch_norm_legit_no_training_leaky_relu_15
        .type           triton_poi_fused__native_batch_norm_legit_no_training_leaky_relu_15,@function
        .size           triton_poi_fused__native_batch_norm_legit_no_training_leaky_relu_15,(.L_x_1 - triton_poi_fused__native_batch_norm_legit_no_training_leaky_relu_15)
        .other          triton_poi_fused__native_batch_norm_legit_no_training_leaky_relu_15,@"STO_CUDA_ENTRY STV_DEFAULT"
triton_poi_fused__native_batch_norm_legit_no_training_leaky_relu_15:
.text.triton_poi_fused__native_batch_norm_legit_no_training_leaky_relu_15:
[----:B------:R-:W-:Y:S01]  /*0000*/  LDC R1, c[0x0][0x28] ;  /* 0x00000a00ff017b82 */ /* 0x000fe20000000800 */
[----:B------:R-:W1:Y:S07]  /*0010*/  S2R R0, SR_TID.X ;  /* 0x0000000000007919 */ /* 0x000e6e0000002100 */
[----:B------:R-:W2:Y:S01]  /*0020*/  LDC.64 R2, c[0x0][0x228] ;  /* 0x00008a00ff027b82 */ /* 0x000ea20000000a00 */
[----:B------:R-:W-:Y:S01]  /*0030*/  ULDC.64 UR4, c[0x0][0x208] ;  /* 0x0000820000047ab9 */ /* 0x000fe20000000a00 */
[----:B------:R-:W3:Y:S06]  /*0040*/  S2R R5, SR_CTAID.X ;  /* 0x0000000000057919 */ /* 0x000eec0000002500 */
[----:B------:R-:W4:Y:S08]  /*0050*/  LDC.64 R6, c[0x0][0x220] ;  /* 0x00008800ff067b82 */ /* 0x000f300000000a00 */
[----:B------:R-:W5:Y:S08]  /*0060*/  LDC.64 R8, c[0x0][0x230] ;  /* 0x00008c00ff087b82 */ /* 0x000f700000000a00 */
[----:B------:R-:W5:Y:S01]  /*0070*/  LDC.64 R10, c[0x0][0x238] ;  /* 0x00008e00ff0a7b82 */ /* 0x000f620000000a00 */
[----:B-1----:R-:W-:-:S04]  /*0080*/  SHF.L.U32 R0, R0, 0x1, RZ ;  /* 0x0000000100007819 */ /* 0x002fc800000006ff */
[----:B------:R-:W-:-:S04]  /*0090*/  LOP3.LUT R0, R0, 0x1fe, RZ, 0xc0, !PT ;  /* 0x000001fe00007812 */ /* 0x000fc800078ec0ff */
[----:B---3--:R-:W-:-:S05]  /*00a0*/  LEA R0, R5, R0, 0x9 ;  /* 0x0000000005007211 */ /* 0x008fca00078e48ff */
[----:B------:R-:W-:-:S05]  /*00b0*/  IMAD.HI R4, R0, 0x66666667, RZ ;  /* 0x6666666700047827 */ /* 0x000fca00078e02ff */
[----:B------:R-:W-:-:S04]  /*00c0*/  SHF.R.U32.HI R5, RZ, 0x1f, R4 ;  /* 0x0000001fff057819 */ /* 0x000fc80000011604 */
[----:B------:R-:W-:-:S05]  /*00d0*/  LEA.HI.SX32 R5, R4, R5, 0x19 ;  /* 0x0000000504057211 */ /* 0x000fca00078fcaff */
[----:B------:R-:W-:Y:S02]  /*00e0*/  IMAD R13, R5, -0x140, R0 ;  /* 0xfffffec0050d7824 */ /* 0x000fe400078e0200 */
[----:B------:R-:W1:Y:S02]  /*00f0*/  LDC.64 R4, c[0x0][0x218] ;  /* 0x00008600ff047b82 */ /* 0x000e640000000a00 */
[----:B--2---:R-:W-:-:S06]  /*0100*/  IMAD.WIDE R2, R13, 0x4, R2 ;  /* 0x000000040d027825 */ /* 0x004fcc00078e0202 */
[----:B------:R-:W2:Y:S01]  /*0110*/  LDG.E.EL.64 R2, desc[UR4][R2.64] ;  /* 0x0000000402027981 */ /* 0x000ea2000c2e1b00 */
[----:B----4-:R-:W-:-:S06]  /*0120*/  IMAD.WIDE R6, R13, 0x4, R6 ;  /* 0x000000040d067825 */ /* 0x010fcc00078e0206 */
[----:B------:R-:W3:Y:S01]  /*0130*/  LDG.E.EL.64 R6, desc[UR4][R6.64] ;  /* 0x0000000406067981 */ /* 0x000ee2000c2e1b00 */
[----:B-1----:R-:W-:-:S06]  /*0140*/  IMAD.WIDE R4, R0, 0x4, R4 ;  /* 0x0000000400047825 */ /* 0x002fcc00078e0204 */
[----:B------:R-:W3:Y:S01]  /*0150*/  LDG.E.64 R4, desc[UR4][R4.64] ;  /* 0x0000000404047981 */ /* 0x000ee2000c1e1b00 */
[----:B-----5:R-:W-:-:S04]  /*0160*/  IMAD.WIDE R8, R13, 0x4, R8 ;  /* 0x000000040d087825 */ /* 0x020fc800078e0208 */
[----:B0-----:R-:W-:Y:S02]  /*0170*/  IMAD.WIDE R10, R13, 0x4, R10 ;  /* 0x000000040d0a7825 */ /* 0x001fe400078e020a */
[----:B------:R-:W4:Y:S04]  /*0180*/  LDG.E.EL.64 R8, desc[UR4][R8.64] ;  /* 0x0000000408087981 */ /* 0x000f28000c2e1b00 */
[----:B------:R-:W4:Y:S01]  /*0190*/  LDG.E.EL.64 R10, desc[UR4][R10.64] ;  /* 0x000000040a0a7981 */ /* 0x000f22000c2e1b00 */
[----:B--2---:R-:W-:Y:S01]  /*01a0*/  FADD R2, R2, 9.9999997473787516356e-06 ;  /* 0x3727c5ac02027421 */ /* 0x004fe20000000000 */
[----:B------:R-:W-:-:S03]  /*01b0*/  FADD R3, R3, 9.9999997473787516356e-06 ;  /* 0x3727c5ac03037421 */ /* 0x000fc60000000000 */
[----:B------:R-:W0:Y:S08]  /*01c0*/  MUFU.SQRT R12, R2 ;  /* 0x00000002000c7308 */ /* 0x000e300000002000 */
[----:B------:R-:W1:Y:S01]  /*01d0*/  MUFU.SQRT R13, R3 ;  /* 0x00000003000d7308 */ /* 0x000e620000002000 */
[C---:B0-----:R-:W-:Y:S02]  /*01e0*/  FSETP.GT.AND P0, PT, R12.reuse, 8.50705917302346158658e+37, PT ;  /* 0x7e8000000c00780b */ /* 0x041fe40003f04000 */
[----:B------:R-:W-:-:S02]  /*01f0*/  FSETP.GEU.AND P2, PT, R12, 1.175494350822287508e-38, PT ;  /* 0x008000000c00780b */ /* 0x000fc40003f4e000 */
[C---:B-1----:R-:W-:Y:S02]  /*0200*/  FSETP.GT.AND P1, PT, R13.reuse, 8.50705917302346158658e+37, PT ;  /* 0x7e8000000d00780b */ /* 0x042fe40003f24000 */
[----:B------:R-:W-:-:S07]  /*0210*/  FSETP.GEU.AND P3, PT, R13, 1.175494350822287508e-38, PT ;  /* 0x008000000d00780b */ /* 0x000fce0003f6e000 */
[----:B------:R-:W-:Y:S01]  /*0220*/  @P0 FMUL R12, R12, 0.25 ;  /* 0x3e8000000c0c0820 */ /* 0x000fe20000400000 */
[----:B------:R-:W-:-:S03]  /*0230*/  HFMA2.MMA R2, -RZ, RZ, 1.625, 0 ;  /* 0x3e800000ff027435 */ /* 0x000fc600000001ff */
[----:B------:R-:W-:Y:S01]  /*0240*/  @!P2 FMUL R12, R12, 16777216 ;  /* 0x4b8000000c0ca820 */ /* 0x000fe20000400000 */
[----:B------:R-:W-:-:S04]  /*0250*/  @P1 FMUL R13, R13, 0.25 ;  /* 0x3e8000000d0d1820 */ /* 0x000fc80000400000 */
[----:B------:R-:W-:Y:S01]  /*0260*/  @!P3 FMUL R13, R13, 16777216 ;  /* 0x4b8000000d0db820 */ /* 0x000fe20000400000 */
[----:B------:R-:W0:Y:S01]  /*0270*/  MUFU.RCP R12, R12 ;  /* 0x0000000c000c7308 */ /* 0x000e220000001000 */
[----:B------:R-:W-:-:S07]  /*0280*/  FSEL R3, R2, 1, P0 ;  /* 0x3f80000002037808 */ /* 0x000fce0000000000 */
[----:B------:R-:W1:Y:S01]  /*0290*/  MUFU.RCP R13, R13 ;  /* 0x0000000d000d7308 */ /* 0x000e620000001000 */
[----:B------:R-:W-:Y:S01]  /*02a0*/  FSEL R2, R2, 1, P1 ;  /* 0x3f80000002027808 */ /* 0x000fe20000800000 */
[----:B------:R-:W-:Y:S01]  /*02b0*/  @!P2 FMUL R3, R3, 16777216 ;  /* 0x4b8000000303a820 */ /* 0x000fe20000400000 */
[----:B---3--:R-:W-:-:S03]  /*02c0*/  FADD R5, R5, -R7 ;  /* 0x8000000705057221 */ /* 0x008fc60000000000 */
[----:B------:R-:W-:Y:S01]  /*02d0*/  @!P3 FMUL R2, R2, 16777216 ;  /* 0x4b8000000202b820 */ /* 0x000fe20000400000 */
[----:B------:R-:W-:Y:S01]  /*02e0*/  FADD R4, R4, -R6 ;  /* 0x8000000604047221 */ /* 0x000fe20000000000 */
[----:B0-----:R-:W-:Y:S02]  /*02f0*/  FMUL R7, R12, R3 ;  /* 0x000000030c077220 */ /* 0x001fe40000400000 */
[----:B-1----:R-:W-:Y:S02]  /*0300*/  FMUL R6, R13, R2 ;  /* 0x000000020d067220 */ /* 0x002fe40000400000 */
[----:B------:R-:W0:Y:S01]  /*0310*/  LDC.64 R2, c[0x0][0x210] ;  /* 0x00008400ff027b82 */ /* 0x000e220000000a00 */
[----:B------:R-:W-:Y:S01]  /*0320*/  FMUL R7, R4, R7 ;  /* 0x0000000704077220 */ /* 0x000fe20000400000 */
[----:B------:R-:W-:-:S03]  /*0330*/  FMUL R6, R5, R6 ;  /* 0x0000000605067220 */ /* 0x000fc60000400000 */
[----:B----4-:R-:W-:Y:S01]  /*0340*/  FFMA R8, R8, R7, R10 ;  /* 0x0000000708087223 */ /* 0x010fe2000000000a */
[----:B------:R-:W-:-:S04]  /*0350*/  FFMA R9, R9, R6, R11 ;  /* 0x0000000609097223 */ /* 0x000fc8000000000b */
[----:B------:R-:W-:Y:S02]  /*0360*/  FSETP.GT.AND P0, PT, R8, RZ, PT ;  /* 0x000000ff0800720b */ /* 0x000fe40003f04000 */
[----:B------:R-:W-:-:S11]  /*0370*/  FSETP.GT.AND P1, PT, R9, RZ, PT ;  /* 0x000000ff0900720b */ /* 0x000fd60003f24000 */
[----:B------:R-:W-:Y:S01]  /*0380*/  @!P0 FMUL R8, R8, 0.10000000149011611938 ;  /* 0x3dcccccd08088820 */ /* 0x000fe20000400000 */
[----:B0-----:R-:W-:-:S04]  /*0390*/  IMAD.WIDE R2, R0, 0x4, R2 ;  /* 0x0000000400027825 */ /* 0x001fc800078e0202 */
[----:B------:R-:W-:-:S05]  /*03a0*/  @!P1 FMUL R9, R9, 0.10000000149011611938 ;  /* 0x3dcccccd09099820 */ /* 0x000fca0000400000 */
[----:B------:R-:W-:Y:S01]  /*03b0*/  STG.E.64 desc[UR4][R2.64], R8 ;  /* 0x0000000802007986 */ /* 0x000fe2000c101b04 */
[----:B------:R-:W-:Y:S05]  /*03c0*/  EXIT ;  /* 0x000000000000794d */ /* 0x000fea0003800000 */
.L_x_0:
[----:B------:R-:W-:-:S00]  /*03d0*/  BRA `(.L_x_0) ;  /* 0xfffffffc00fc7947 */ /* 0x000fc0000383ffff */
[----:B------:R-:W-:-:S00]  /*03e0*/  NOP ;  /* 0x0000000000007918 */ /* 0x000fc00000000000 */
        /* <DEDUP_REMOVED lines=9> */
.L_x_1:


//--------------------- .nv.global.init           --------------------------
	.section	.nv.global.init,"aw",@progbits
.nv.global.init:
	.type		_$_str,@object
	.size		_$_str,(_$_str_$_2 - _$_str)
_$_str:
        /*0000*/ 	.byte	0x5f, 0x5f, 0x43, 0x55, 0x44, 0x41, 0x5f, 0x46, 0x54, 0x5a, 0x00
	.type		_$_str_$_2,@object
	.size		_$_str_$_2,(.L_1 - _$_str_$_2)
_$_str_$_2:
        /*000b*/ 	.byte	0x5f, 0x5f, 0x43, 0x55, 0x44, 0x41, 0x5f, 0x50, 0x52, 0x45, 0x43, 0x5f, 0x53, 0x51, 0x52, 0x54
        /*001b*/ 	.byte	0x00
.L_1:


//--------------------- .nv.constant0.triton_poi_fused__native_batch_norm_legit_no_training_leaky_relu_15 --------------------------
	.section	.nv.constant0.triton_poi_fused__native_batch_norm_legit_no_training_leaky_relu_15,"a",@progbits
	.sectionflags	@""
	.align	4
.nv.constant0.triton_poi_fused__native_batch_norm_legit_no_training_leaky_relu_15:
	.zero		580
